	.headerflags	@"EF_CUDA_TEXMODE_UNIFIED EF_CUDA_64BIT_ADDRESS EF_CUDA_ACCELERATORS EF_CUDA_SM90 EF_CUDA_VIRTUAL_SM(EF_CUDA_SM90)"
	.elftype	@"ET_EXEC"


//--------------------- .nv.info                  --------------------------
	.section	.nv.info,"",@"SHT_CUDA_INFO"
	.align	4


	//----- nvinfo : EIATTR_REGCOUNT
	.align		4
        /*0000*/ 	.byte	0x04, 0x2f
        /*0002*/ 	.short	(.L_3 - .L_2)
	.align		4
.L_2:
        /*0004*/ 	.word	index@(triton_poi_fused__native_batch_norm_legit_no_training_convolution_relu_6)
        /*0008*/ 	.word	0x0000001a


	//----- nvinfo : EIATTR_MIN_STACK_SIZE
	.align		4
.L_3:
        /*000c*/ 	.byte	0x04, 0x12
        /*000e*/ 	.short	(.L_5 - .L_4)
	.align		4
.L_4:
        /*0010*/ 	.word	index@(triton_poi_fused__native_batch_norm_legit_no_training_convolution_relu_6)
        /*0014*/ 	.word	0x00000000


	//----- nvinfo : EIATTR_FRAME_SIZE
	.align		4
.L_5:
        /*0018*/ 	.byte	0x04, 0x11
        /*001a*/ 	.short	(.L_7 - .L_6)
	.align		4
.L_6:
        /*001c*/ 	.word	index@(triton_poi_fused__native_batch_norm_legit_no_training_convolution_relu_6)
        /*0020*/ 	.word	0x00000000


	//----- nvinfo : EIATTR_MIN_STACK_SIZE
	.align		4
.L_7:
        /*0024*/ 	.byte	0x04, 0x12
        /*0026*/ 	.short	(.L_9 - .L_8)
	.align		4
.L_8:
        /*0028*/ 	.word	index@(triton_poi_fused__native_batch_norm_legit_no_training_convolution_relu_6)
        /*002c*/ 	.word	0x00000000
.L_9:


//--------------------- .nv.info.triton_poi_fused__native_batch_norm_legit_no_training_convolution_relu_6 --------------------------
	.section	.nv.info.triton_poi_fused__native_batch_norm_legit_no_training_convolution_relu_6,"",@"SHT_CUDA_INFO"
	.sectionflags	@""
	.align	4


	//----- nvinfo : EIATTR_CUDA_API_VERSION
	.align		4
        /*0000*/ 	.byte	0x04, 0x37
        /*0002*/ 	.short	(.L_11 - .L_10)
.L_10:
        /*0004*/ 	.word	0x0000007c


	//----- nvinfo : EIATTR_KPARAM_INFO
	.align		4
.L_11:
        /*0008*/ 	.byte	0x04, 0x17
        /*000a*/ 	.short	(.L_13 - .L_12)
.L_12:
        /*000c*/ 	.word	0x00000000
        /*0010*/ 	.short	0x0007
        /*0012*/ 	.short	0x0038
        /*0014*/ 	.byte	0x00, 0xf0, 0x11, 0x00


	//----- nvinfo : EIATTR_KPARAM_INFO
	.align		4
.L_13:
        /*0018*/ 	.byte	0x04, 0x17
        /*001a*/ 	.short	(.L_15 - .L_14)
.L_14:
        /*001c*/ 	.word	0x00000000
        /*0020*/ 	.short	0x0006
        /*0022*/ 	.short	0x0030
        /*0024*/ 	.byte	0x00, 0xf4, 0x21, 0x00


	//----- nvinfo : EIATTR_KPARAM_INFO
	.align		4
.L_15:
        /*0028*/ 	.byte	0x04, 0x17
        /*002a*/ 	.short	(.L_17 - .L_16)
.L_16:
        /*002c*/ 	.word	0x00000000
        /*0030*/ 	.short	0x0005
        /*0032*/ 	.short	0x0028
        /*0034*/ 	.byte	0x00, 0xf4, 0x21, 0x00


	//----- nvinfo : EIATTR_KPARAM_INFO
	.align		4
.L_17:
        /*0038*/ 	.byte	0x04, 0x17
        /*003a*/ 	.short	(.L_19 - .L_18)
.L_18:
        /*003c*/ 	.word	0x00000000
        /*0040*/ 	.short	0x0004
        /*0042*/ 	.short	0x0020
        /*0044*/ 	.byte	0x00, 0xf4, 0x21, 0x00


	//----- nvinfo : EIATTR_KPARAM_INFO
	.align		4
.L_19:
        /*0048*/ 	.byte	0x04, 0x17
        /*004a*/ 	.short	(.L_21 - .L_20)
.L_20:
        /*004c*/ 	.word	0x00000000
        /*0050*/ 	.short	0x0003
        /*0052*/ 	.short	0x0018
        /*0054*/ 	.byte	0x00, 0xf4, 0x21, 0x00


	//----- nvinfo : EIATTR_KPARAM_INFO
	.align		4
.L_21:
        /*0058*/ 	.byte	0x04, 0x17
        /*005a*/ 	.short	(.L_23 - .L_22)
.L_22:
        /*005c*/ 	.word	0x00000000
        /*0060*/ 	.short	0x0002
        /*0062*/ 	.short	0x0010
        /*0064*/ 	.byte	0x00, 0xf4, 0x21, 0x00


	//----- nvinfo : EIATTR_KPARAM_INFO
	.align		4
.L_23:
        /*0068*/ 	.byte	0x04, 0x17
        /*006a*/ 	.short	(.L_25 - .L_24)
.L_24:
        /*006c*/ 	.word	0x00000000
        /*0070*/ 	.short	0x0001
        /*0072*/ 	.short	0x0008
        /*0074*/ 	.byte	0x00, 0xf4, 0x21, 0x00


	//----- nvinfo : EIATTR_KPARAM_INFO
	.align		4
.L_25:
        /*0078*/ 	.byte	0x04, 0x17
        /*007a*/ 	.short	(.L_27 - .L_26)
.L_26:
        /*007c*/ 	.word	0x00000000
        /*0080*/ 	.short	0x0000
        /*0082*/ 	.short	0x0000
        /*0084*/ 	.byte	0x00, 0xf4, 0x21, 0x00


	//----- nvinfo : EIATTR_SPARSE_MMA_MASK
	.align		4
.L_27:
        /*0088*/ 	.byte	0x03, 0x50
        /*008a*/ 	.short	0x0000


	//----- nvinfo : EIATTR_MAXREG_COUNT
	.align		4
        /*008c*/ 	.byte	0x03, 0x1b
        /*008e*/ 	.short	0x00ff


	//----- nvinfo : EIATTR_EXIT_INSTR_OFFSETS
	.align		4
        /*0090*/ 	.byte	0x04, 0x1c
        /*0092*/ 	.short	(.L_29 - .L_28)


	//   ....[0]....
.L_28:
        /*0094*/ 	.word	0x00000490


	//   ....[1]....
        /*0098*/ 	.word	0x000004b0


	//----- nvinfo : EIATTR_REQNTID
	.align		4
.L_29:
        /*009c*/ 	.byte	0x04, 0x10
        /*009e*/ 	.short	(.L_31 - .L_30)
.L_30:
        /*00a0*/ 	.word	0x00000080
        /*00a4*/ 	.word	0x00000001
        /*00a8*/ 	.word	0x00000001


	//----- nvinfo : EIATTR_CBANK_PARAM_SIZE
	.align		4
.L_31:
        /*00ac*/ 	.byte	0x03, 0x19
        /*00ae*/ 	.short	0x003c


	//----- nvinfo : EIATTR_PARAM_CBANK
	.align		4
        /*00b0*/ 	.byte	0x04, 0x0a
        /*00b2*/ 	.short	(.L_33 - .L_32)
	.align		4
.L_32:
        /*00b4*/ 	.word	index@(.nv.constant0.triton_poi_fused__native_batch_norm_legit_no_training_convolution_relu_6)
        /*00b8*/ 	.short	0x0210
        /*00ba*/ 	.short	0x003c


	//----- nvinfo : EIATTR_SW_WAR
	.align		4
.L_33:
        /*00bc*/ 	.byte	0x04, 0x36
        /*00be*/ 	.short	(.L_35 - .L_34)
.L_34:
        /*00c0*/ 	.word	0x00000008
.L_35:


//--------------------- .nv.callgraph             --------------------------
	.section	.nv.callgraph,"",@"SHT_CUDA_CALLGRAPH"
	.align	4
	.sectionentsize	8
	.align		4
        /*0000*/ 	.word	0x00000000
	.align		4
        /*0004*/ 	.word	0xffffffff
	.align		4
        /*0008*/ 	.word	0x00000000
	.align		4
        /*000c*/ 	.word	0xfffffffe
	.align		4
        /*0010*/ 	.word	0x00000000
	.align		4
        /*0014*/ 	.word	0xfffffffd
	.align		4
        /*0018*/ 	.word	0x00000000
	.align		4
        /*001c*/ 	.word	0xfffffffc


//--------------------- .nv.constant4             --------------------------
	.section	.nv.constant4,"a",@progbits
	.align	8
	.align		8
.nv.constant4:
        /*0000*/ 	.dword	_$_str
	.align		8
        /*0008*/ 	.dword	_$_str_$_2


//--------------------- .text.triton_poi_fused__native_batch_norm_legit_no_training_convolution_relu_6 --------------------------
	.section	.text.triton_poi_fused__native_batch_norm_legit_no_training_convolution_relu_6,"ax",@progbits
	.align	128
        .global         triton_poi_fused__native_batch_norm_legit_no_training_convolution_relu_6
        .type           triton_poi_fused__native_batch_norm_legit_no_training_convolution_relu_6,@function
        .size           triton_poi_fused__native_batch_norm_legit_no_training_convolution_relu_6,(.L_x_1 - triton_poi_fused__native_batch_norm_legit_no_training_convolution_relu_6)
        .other          triton_poi_fused__native_batch_norm_legit_no_training_convolution_relu_6,@"STO_CUDA_ENTRY STV_DEFAULT"
triton_poi_fused__native_batch_norm_legit_no_training_convolution_relu_6:
.text.triton_poi_fused__native_batch_norm_legit_no_training_convolution_relu_6:
[----:B------:R-:W0:Y:S01]  /*0000*/  LDC R1, c[0x0][0x28] ;  /* 0x00000a00ff017b82 */ /* 0x000e220000000800 */
[----:B------:R-:W1:Y:S07]  /*0010*/  S2R R0, SR_TID.X ;  /* 0x0000000000007919 */ /* 0x000e6e0000002100 */
[----:B------:R-:W2:Y:S01]  /*0020*/  LDC.64 R2, c[0x0][0x228] ;  /* 0x00008a00ff027b82 */ /* 0x000ea20000000a00 */
[----:B------:R-:W-:Y:S01]  /*0030*/  CS2R R8, SRZ ;  /* 0x0000000000087805 */ /* 0x000fe2000001ff00 */
[----:B------:R-:W-:Y:S01]  /*0040*/  ULDC.64 UR4, c[0x0][0x208] ;  /* 0x0000820000047ab9 */ /* 0x000fe20000000a00 */
[----:B------:R-:W3:Y:S05]  /*0050*/  S2R R7, SR_CTAID.X ;  /* 0x0000000000077919 */ /* 0x000eea0000002500 */
[----:B------:R-:W4:Y:S08]  /*0060*/  LDC.64 R16, c[0x0][0x218] ;  /* 0x00008600ff107b82 */ /* 0x000f300000000a00 */
[----:B------:R-:W5:Y:S08]  /*0070*/  LDC.64 R18, c[0x0][0x220] ;  /* 0x00008800ff127b82 */ /* 0x000f700000000a00 */
[----:B------:R-:W5:Y:S01]  /*0080*/  LDC.64 R20, c[0x0][0x230] ;  /* 0x00008c00ff147b82 */ /* 0x000f620000000a00 */
[----:B-1----:R-:W-:-:S07]  /*0090*/  SHF.L.U32 R0, R0, 0x1, RZ ;  /* 0x0000000100007819 */ /* 0x002fce00000006ff */
[----:B------:R-:W1:Y:S01]  /*00a0*/  LDC.64 R14, c[0x0][0x238] ;  /* 0x00008e00ff0e7b82 */ /* 0x000e620000000a00 */
[----:B---3--:R-:W-:Y:S02]  /*00b0*/  SHF.R.S32.HI R5, RZ, 0x17, R7 ;  /* 0x00000017ff057819 */ /* 0x008fe40000011407 */
[----:B------:R-:W-:Y:S02]  /*00c0*/  LOP3.LUT R0, R0, 0xfe, RZ, 0xc0, !PT ;  /* 0x000000fe00007812 */ /* 0x000fe400078ec0ff */
[----:B------:R-:W-:Y:S02]  /*00d0*/  SGXT R5, R5, 0x1 ;  /* 0x000000010505781a */ /* 0x000fe40000000200 */
[----:B------:R-:W-:-:S04]  /*00e0*/  LEA R0, R7, R0, 0x8 ;  /* 0x0000000007007211 */ /* 0x000fc800078e40ff */
[----:B------:R-:W-:Y:S02]  /*00f0*/  LEA.HI R5, R5, R0, RZ, 0x5 ;  /* 0x0000000005057211 */ /* 0x000fe400078f28ff */
[----:B------:R-:W-:Y:S02]  /*0100*/  ISETP.GE.AND P0, PT, R0, 0x800, PT ;  /* 0x000008000000780c */ /* 0x000fe40003f06270 */
[----:B------:R-:W-:-:S04]  /*0110*/  LOP3.LUT R5, R5, 0xffffffe0, RZ, 0xc0, !PT ;  /* 0xffffffe005057812 */ /* 0x000fc800078ec0ff */
[----:B------:R-:W-:Y:S02]  /*0120*/  IADD3 R12, R0, -R5, RZ ;  /* 0x80000005000c7210 */ /* 0x000fe40007ffe0ff */
[----:B------:R-:W3:Y:S03]  /*0130*/  LDC.64 R4, c[0x0][0x210] ;  /* 0x00008400ff047b82 */ /* 0x000ee60000000a00 */
[----:B--2---:R-:W-:-:S05]  /*0140*/  IMAD.WIDE R2, R12, 0x4, R2 ;  /* 0x000000040c027825 */ /* 0x004fca00078e0202 */
[----:B------:R2:W3:Y:S01]  /*0150*/  @!P0 LDG.E.EL.64 R8, desc[UR4][R2.64] ;  /* 0x0000000402088981 */ /* 0x0004e2000c2e1b00 */
[----:B------:R-:W-:Y:S02]  /*0160*/  CS2R R10, SRZ ;  /* 0x00000000000a7805 */ /* 0x000fe4000001ff00 */
[----:B------:R-:W-:Y:S01]  /*0170*/  CS2R R6, SRZ ;  /* 0x0000000000067805 */ /* 0x000fe2000001ff00 */
[----:B----4-:R-:W-:-:S04]  /*0180*/  IMAD.WIDE R16, R12, 0x4, R16 ;  /* 0x000000040c107825 */ /* 0x010fc800078e0210 */
[----:B-----5:R-:W-:Y:S01]  /*0190*/  IMAD.WIDE R18, R12, 0x4, R18 ;  /* 0x000000040c127825 */ /* 0x020fe200078e0212 */
[----:B------:R-:W4:Y:S01]  /*01a0*/  @!P0 LDG.E.EL.64 R10, desc[UR4][R16.64] ;  /* 0x00000004100a8981 */ /* 0x000f22000c2e1b00 */
[----:B--2---:R-:W-:Y:S02]  /*01b0*/  CS2R R2, SRZ ;  /* 0x0000000000027805 */ /* 0x004fe4000001ff00 */
[----:B---3--:R-:W-:-:S04]  /*01c0*/  IMAD.WIDE R4, R0, 0x4, R4 ;  /* 0x0000000400047825 */ /* 0x008fc800078e0204 */
[----:B------:R2:W3:Y:S04]  /*01d0*/  @!P0 LDG.E.EL.64 R2, desc[UR4][R18.64] ;  /* 0x0000000412028981 */ /* 0x0004e8000c2e1b00 */
[----:B------:R-:W4:Y:S01]  /*01e0*/  @!P0 LDG.E.64 R6, desc[UR4][R4.64] ;  /* 0x0000000404068981 */ /* 0x000f22000c1e1b00 */
[----:B0-----:R-:W-:-:S04]  /*01f0*/  IMAD.WIDE R20, R12, 0x4, R20 ;  /* 0x000000040c147825 */ /* 0x001fc800078e0214 */
[----:B-1----:R-:W-:Y:S01]  /*0200*/  IMAD.WIDE R22, R12, 0x4, R14 ;  /* 0x000000040c167825 */ /* 0x002fe200078e020e */
[----:B------:R-:W-:Y:S02]  /*0210*/  CS2R R12, SRZ ;  /* 0x00000000000c7805 */ /* 0x000fe4000001ff00 */
[----:B------:R-:W-:-:S04]  /*0220*/  CS2R R14, SRZ ;  /* 0x00000000000e7805 */ /* 0x000fc8000001ff00 */
[----:B------:R-:W5:Y:S04]  /*0230*/  @!P0 LDG.E.EL.64 R12, desc[UR4][R20.64] ;  /* 0x00000004140c8981 */ /* 0x000f68000c2e1b00 */
[----:B------:R-:W5:Y:S01]  /*0240*/  @!P0 LDG.E.EL.64 R14, desc[UR4][R22.64] ;  /* 0x00000004160e8981 */ /* 0x000f62000c2e1b00 */
[----:B--2---:R-:W-:Y:S01]  /*0250*/  HFMA2.MMA R18, -RZ, RZ, 1.625, 0 ;  /* 0x3e800000ff127435 */ /* 0x004fe200000001ff */
[----:B------:R-:W-:Y:S01]  /*0260*/  FADD R8, R8, 9.9999997473787516356e-06 ;  /* 0x3727c5ac08087421 */ /* 0x000fe20000000000 */
[----:B------:R-:W-:-:S03]  /*0270*/  FADD R9, R9, 9.9999997473787516356e-06 ;  /* 0x3727c5ac09097421 */ /* 0x000fc60000000000 */
[----:B------:R-:W0:Y:S08]  /*0280*/  MUFU.SQRT R16, R8 ;  /* 0x0000000800107308 */ /* 0x000e300000002000 */
[----:B------:R1:W2:Y:S01]  /*0290*/  MUFU.SQRT R17, R9 ;  /* 0x0000000900117308 */ /* 0x0002a20000002000 */
[C---:B0-----:R-:W-:Y:S02]  /*02a0*/  FSETP.GT.AND P1, PT, R16.reuse, 8.50705917302346158658e+37, PT ;  /* 0x7e8000001000780b */ /* 0x041fe40003f24000 */
[----:B------:R-:W-:Y:S01]  /*02b0*/  FSETP.GEU.AND P3, PT, R16, 1.175494350822287508e-38, PT ;  /* 0x008000001000780b */ /* 0x000fe20003f6e000 */
[----:B-1----:R-:W0:Y:S01]  /*02c0*/  LDC.64 R8, c[0x0][0x240] ;  /* 0x00009000ff087b82 */ /* 0x002e220000000a00 */
[----:B--2---:R-:W-:-:S02]  /*02d0*/  FSETP.GT.AND P2, PT, R17, 8.50705917302346158658e+37, PT ;  /* 0x7e8000001100780b */ /* 0x004fc40003f44000 */
[----:B------:R-:W-:-:S07]  /*02e0*/  FSETP.GEU.AND P4, PT, R17, 1.175494350822287508e-38, PT ;  /* 0x008000001100780b */ /* 0x000fce0003f8e000 */
[----:B------:R-:W-:-:S04]  /*02f0*/  @P1 FMUL R16, R16, 0.25 ;  /* 0x3e80000010101820 */ /* 0x000fc80000400000 */
[----:B------:R-:W-:Y:S01]  /*0300*/  @!P3 FMUL R16, R16, 16777216 ;  /* 0x4b8000001010b820 */ /* 0x000fe20000400000 */
[----:B------:R-:W-:-:S04]  /*0310*/  @P2 FMUL R17, R17, 0.25 ;  /* 0x3e80000011112820 */ /* 0x000fc80000400000 */
[----:B------:R-:W-:Y:S01]  /*0320*/  @!P4 FMUL R17, R17, 16777216 ;  /* 0x4b8000001111c820 */ /* 0x000fe20000400000 */
[----:B------:R-:W1:Y:S01]  /*0330*/  MUFU.RCP R16, R16 ;  /* 0x0000001000107308 */ /* 0x000e620000001000 */
[----:B------:R-:W-:-:S07]  /*0340*/  FSEL R19, R18, 1, P1 ;  /* 0x3f80000012137808 */ /* 0x000fce0000800000 */
[----:B------:R-:W2:Y:S01]  /*0350*/  MUFU.RCP R17, R17 ;  /* 0x0000001100117308 */ /* 0x000ea20000001000 */
[----:B------:R-:W-:Y:S01]  /*0360*/  FSEL R18, R18, 1, P2 ;  /* 0x3f80000012127808 */ /* 0x000fe20001000000 */
[----:B------:R-:W-:Y:S01]  /*0370*/  @!P3 FMUL R19, R19, 16777216 ;  /* 0x4b8000001313b820 */ /* 0x000fe20000400000 */
[----:B----4-:R-:W-:Y:S01]  /*0380*/  FADD R6, R10, R6 ;  /* 0x000000060a067221 */ /* 0x010fe20000000000 */
[----:B------:R-:W-:Y:S02]  /*0390*/  FADD R7, R11, R7 ;  /* 0x000000070b077221 */ /* 0x000fe40000000000 */
[----:B------:R-:W-:Y:S01]  /*03a0*/  @!P4 FMUL R18, R18, 16777216 ;  /* 0x4b8000001212c820 */ /* 0x000fe20000400000 */
[----:B-1----:R-:W-:Y:S01]  /*03b0*/  FMUL R19, R16, R19 ;  /* 0x0000001310137220 */ /* 0x002fe20000400000 */
[----:B---3--:R-:W-:Y:S01]  /*03c0*/  FADD R2, R6, -R2 ;  /* 0x8000000206027221 */ /* 0x008fe20000000000 */
[----:B------:R-:W-:Y:S01]  /*03d0*/  FADD R3, R7, -R3 ;  /* 0x8000000307037221 */ /* 0x000fe20000000000 */
[----:B--2---:R-:W-:-:S02]  /*03e0*/  FMUL R18, R17, R18 ;  /* 0x0000001211127220 */ /* 0x004fc40000400000 */
[----:B------:R-:W-:Y:S02]  /*03f0*/  FMUL R19, R2, R19 ;  /* 0x0000001302137220 */ /* 0x000fe40000400000 */
[----:B------:R-:W-:Y:S02]  /*0400*/  FMUL R18, R3, R18 ;  /* 0x0000001203127220 */ /* 0x000fe40000400000 */
[----:B-----5:R-:W-:Y:S02]  /*0410*/  FFMA R12, R19, R12, R14 ;  /* 0x0000000c130c7223 */ /* 0x020fe4000000000e */
[----:B------:R-:W-:Y:S01]  /*0420*/  FFMA R13, R18, R13, R15 ;  /* 0x0000000d120d7223 */ /* 0x000fe2000000000f */
[----:B------:R1:W-:Y:S02]  /*0430*/  @!P0 STG.E.64 desc[UR4][R4.64], R6 ;  /* 0x0000000604008986 */ /* 0x0003e4000c101b04 */
[----:B------:R-:W-:Y:S02]  /*0440*/  FSETP.GEU.AND P1, PT, R12, RZ, PT ;  /* 0x000000ff0c00720b */ /* 0x000fe40003f2e000 */
[----:B------:R-:W-:Y:S01]  /*0450*/  FSETP.GEU.AND P2, PT, R13, RZ, PT ;  /* 0x000000ff0d00720b */ /* 0x000fe20003f4e000 */
[----:B0-----:R-:W-:Y:S01]  /*0460*/  IMAD.WIDE R8, R0, 0x4, R8 ;  /* 0x0000000400087825 */ /* 0x001fe200078e0208 */
[----:B------:R-:W-:-:S02]  /*0470*/  FSEL R12, R12, RZ, P1 ;  /* 0x000000ff0c0c7208 */ /* 0x000fc40000800000 */
[----:B------:R-:W-:Y:S01]  /*0480*/  FSEL R13, R13, RZ, P2 ;  /* 0x000000ff0d0d7208 */ /* 0x000fe20001000000 */
[----:B------:R-:W-:Y:S08]  /*0490*/  @P0 EXIT ;  /* 0x000000000000094d */ /* 0x000ff00003800000 */
[----:B------:R-:W-:Y:S01]  /*04a0*/  STG.E.64 desc[UR4][R8.64], R12 ;  /* 0x0000000c08007986 */ /* 0x000fe2000c101b04 */
[----:B------:R-:W-:Y:S05]  /*04b0*/  EXIT ;  /* 0x000000000000794d */ /* 0x000fea0003800000 */
.L_x_0:
[----:B------:R-:W-:-:S00]  /*04c0*/  BRA `(.L_x_0) ;  /* 0xfffffffc00fc7947 */ /* 0x000fc0000383ffff */
[----:B------:R-:W-:-:S00]  /*04d0*/  NOP ;  /* 0x0000000000007918 */ /* 0x000fc00000000000 */
        /* <DEDUP_REMOVED lines=10> */
.L_x_1:


//--------------------- .nv.global.init           --------------------------
	.section	.nv.global.init,"aw",@progbits
.nv.global.init:
	.type		_$_str,@object
	.size		_$_str,(_$_str_$_2 - _$_str)
_$_str:
        /*0000*/ 	.byte	0x5f, 0x5f, 0x43, 0x55, 0x44, 0x41, 0x5f, 0x46, 0x54, 0x5a, 0x00
	.type		_$_str_$_2,@object
	.size		_$_str_$_2,(.L_1 - _$_str_$_2)
_$_str_$_2:
        /*000b*/ 	.byte	0x5f, 0x5f, 0x43, 0x55, 0x44, 0x41, 0x5f, 0x50, 0x52, 0x45, 0x43, 0x5f, 0x53, 0x51, 0x52, 0x54
        /*001b*/ 	.byte	0x00
.L_1:


//--------------------- .nv.constant0.triton_poi_fused__native_batch_norm_legit_no_training_convolution_relu_6 --------------------------
	.section	.nv.constant0.triton_poi_fused__native_batch_norm_legit_no_training_convolution_relu_6,"a",@progbits
	.sectionflags	@""
	.align	4
.nv.constant0.triton_poi_fused__native_batch_norm_legit_no_training_convolution_relu_6:
	.zero		588
